//
// Generated by NVIDIA NVVM Compiler
//
// Compiler Build ID: CL-36424714
// Cuda compilation tools, release 13.0, V13.0.88
// Based on NVVM 20.0.0
//

.version 9.0
.target sm_100
.address_size 64

	// .globl	_Z12stringRepeatPcS_ii

.visible .entry _Z12stringRepeatPcS_ii(
	.param .u64 .ptr .align 1 _Z12stringRepeatPcS_ii_param_0,
	.param .u64 .ptr .align 1 _Z12stringRepeatPcS_ii_param_1,
	.param .u32 _Z12stringRepeatPcS_ii_param_2,
	.param .u32 _Z12stringRepeatPcS_ii_param_3
)
{
	.reg .pred 	%p<10>;
	.reg .b16 	%rs<19>;
	.reg .b32 	%r<35>;
	.reg .b64 	%rd<43>;

	ld.param.u64 	%rd3, [_Z12stringRepeatPcS_ii_param_0];
	ld.param.u64 	%rd4, [_Z12stringRepeatPcS_ii_param_1];
	ld.param.u32 	%r23, [_Z12stringRepeatPcS_ii_param_2];
	ld.param.u32 	%r24, [_Z12stringRepeatPcS_ii_param_3];
	cvta.to.global.u64 	%rd1, %rd4;
	mov.u32 	%r1, %tid.x;
	setp.lt.s32 	%p1, %r24, 1;
	@%p1 bra 	$L__BB0_13;
	cvta.to.global.u64 	%rd5, %rd3;
	cvt.u64.u32 	%rd6, %r1;
	add.s64 	%rd2, %rd5, %rd6;
	and.b32  	%r2, %r24, 15;
	setp.lt.u32 	%p2, %r24, 16;
	mov.b32 	%r31, 0;
	@%p2 bra 	$L__BB0_4;
	and.b32  	%r31, %r24, 2147483632;
	ld.global.u8 	%rs18, [%rd2];
	neg.s32 	%r29, %r31;
	shl.b32 	%r5, %r23, 4;
	cvt.s64.s32 	%rd9, %r23;
	mov.u32 	%r28, %r1;
$L__BB0_3:
	.pragma "nounroll";
	cvt.s64.s32 	%rd7, %r28;
	add.s64 	%rd8, %rd1, %rd7;
	st.global.u8 	[%rd8], %rs18;
	ld.global.u8 	%rs5, [%rd2];
	add.s64 	%rd10, %rd8, %rd9;
	st.global.u8 	[%rd10], %rs5;
	add.s64 	%rd11, %rd10, %rd9;
	st.global.u8 	[%rd11], %rs5;
	ld.global.u8 	%rs6, [%rd2];
	add.s64 	%rd12, %rd11, %rd9;
	st.global.u8 	[%rd12], %rs6;
	add.s64 	%rd13, %rd12, %rd9;
	st.global.u8 	[%rd13], %rs6;
	ld.global.u8 	%rs7, [%rd2];
	add.s64 	%rd14, %rd13, %rd9;
	st.global.u8 	[%rd14], %rs7;
	add.s64 	%rd15, %rd14, %rd9;
	st.global.u8 	[%rd15], %rs7;
	ld.global.u8 	%rs8, [%rd2];
	add.s64 	%rd16, %rd15, %rd9;
	st.global.u8 	[%rd16], %rs8;
	add.s64 	%rd17, %rd16, %rd9;
	st.global.u8 	[%rd17], %rs8;
	ld.global.u8 	%rs9, [%rd2];
	add.s64 	%rd18, %rd17, %rd9;
	st.global.u8 	[%rd18], %rs9;
	add.s64 	%rd19, %rd18, %rd9;
	st.global.u8 	[%rd19], %rs9;
	ld.global.u8 	%rs10, [%rd2];
	add.s64 	%rd20, %rd19, %rd9;
	st.global.u8 	[%rd20], %rs10;
	add.s64 	%rd21, %rd20, %rd9;
	st.global.u8 	[%rd21], %rs10;
	ld.global.u8 	%rs11, [%rd2];
	add.s64 	%rd22, %rd21, %rd9;
	st.global.u8 	[%rd22], %rs11;
	add.s64 	%rd23, %rd22, %rd9;
	st.global.u8 	[%rd23], %rs11;
	ld.global.u8 	%rs18, [%rd2];
	add.s64 	%rd24, %rd23, %rd9;
	st.global.u8 	[%rd24], %rs18;
	add.s32 	%r29, %r29, 16;
	add.s32 	%r28, %r28, %r5;
	setp.ne.s32 	%p3, %r29, 0;
	@%p3 bra 	$L__BB0_3;
$L__BB0_4:
	setp.eq.s32 	%p4, %r2, 0;
	@%p4 bra 	$L__BB0_13;
	and.b32  	%r11, %r24, 7;
	setp.lt.u32 	%p5, %r2, 8;
	@%p5 bra 	$L__BB0_7;
	mad.lo.s32 	%r26, %r31, %r23, %r1;
	ld.global.u8 	%rs12, [%rd2];
	cvt.s64.s32 	%rd25, %r26;
	add.s64 	%rd26, %rd1, %rd25;
	st.global.u8 	[%rd26], %rs12;
	cvt.s64.s32 	%rd27, %r23;
	add.s64 	%rd28, %rd26, %rd27;
	st.global.u8 	[%rd28], %rs12;
	ld.global.u8 	%rs13, [%rd2];
	add.s64 	%rd29, %rd28, %rd27;
	st.global.u8 	[%rd29], %rs13;
	add.s64 	%rd30, %rd29, %rd27;
	st.global.u8 	[%rd30], %rs13;
	ld.global.u8 	%rs14, [%rd2];
	add.s64 	%rd31, %rd30, %rd27;
	st.global.u8 	[%rd31], %rs14;
	add.s64 	%rd32, %rd31, %rd27;
	st.global.u8 	[%rd32], %rs14;
	ld.global.u8 	%rs15, [%rd2];
	add.s64 	%rd33, %rd32, %rd27;
	st.global.u8 	[%rd33], %rs15;
	add.s64 	%rd34, %rd33, %rd27;
	st.global.u8 	[%rd34], %rs15;
	add.s32 	%r31, %r31, 8;
$L__BB0_7:
	setp.eq.s32 	%p6, %r11, 0;
	@%p6 bra 	$L__BB0_13;
	and.b32  	%r14, %r24, 3;
	setp.lt.u32 	%p7, %r11, 4;
	@%p7 bra 	$L__BB0_10;
	mad.lo.s32 	%r27, %r31, %r23, %r1;
	ld.global.u8 	%rs16, [%rd2];
	cvt.s64.s32 	%rd35, %r27;
	add.s64 	%rd36, %rd1, %rd35;
	st.global.u8 	[%rd36], %rs16;
	cvt.s64.s32 	%rd37, %r23;
	add.s64 	%rd38, %rd36, %rd37;
	st.global.u8 	[%rd38], %rs16;
	ld.global.u8 	%rs17, [%rd2];
	add.s64 	%rd39, %rd38, %rd37;
	st.global.u8 	[%rd39], %rs17;
	add.s64 	%rd40, %rd39, %rd37;
	st.global.u8 	[%rd40], %rs17;
	add.s32 	%r31, %r31, 4;
$L__BB0_10:
	setp.eq.s32 	%p8, %r14, 0;
	@%p8 bra 	$L__BB0_13;
	ld.global.u8 	%rs4, [%rd2];
	mad.lo.s32 	%r34, %r31, %r23, %r1;
	neg.s32 	%r33, %r14;
$L__BB0_12:
	.pragma "nounroll";
	cvt.s64.s32 	%rd41, %r34;
	add.s64 	%rd42, %rd1, %rd41;
	st.global.u8 	[%rd42], %rs4;
	add.s32 	%r34, %r34, %r23;
	add.s32 	%r33, %r33, 1;
	setp.ne.s32 	%p9, %r33, 0;
	@%p9 bra 	$L__BB0_12;
$L__BB0_13:
	ret;

}


// ===== COMPILED SASS (sm_100) =====

	.target	sm_100

	.elftype	@"ET_EXEC"


//--------------------- .note.nv.tkinfo           --------------------------
	.section	.note.nv.tkinfo,"",@"SHT_NOTE"
	.sectionflags	@"SHF_NOTE_NV_TKINFO"
	.tkinfo
        /*0018*/ 	.word	0x00000002
        /*0030*/ 	.string	""
        /*0030*/ 	.string	"ptxas"
        /*0030*/ 	.string	"Cuda compilation tools, release 13.0, V13.0.88"
        /*0030*/ 	.string	"Build cuda_13.0.r13.0/compiler.36424714_0"
        /*0030*/ 	.string	"-arch sm_100 -m 64 "



//--------------------- .note.nv.cuinfo           --------------------------
	.section	.note.nv.cuinfo,"",@"SHT_NOTE"
	.sectionflags	@"SHF_NOTE_NV_CUINFO"
        /*0018*/ 	.short	0x0002
        /*001a*/ 	.short	0x0064
        /*001c*/ 	.short	0x0082
	.zero		2


//--------------------- .nv.info                  --------------------------
	.section	.nv.info,"",@"SHT_CUDA_INFO"
	.align	4


	//----- nvinfo : EIATTR_REGCOUNT
	.align		4
        /*0000*/ 	.byte	0x04, 0x2f
        /*0002*/ 	.short	(.L_1 - .L_0)
	.align		4
.L_0:
        /*0004*/ 	.word	index@(_Z12stringRepeatPcS_ii)
        /*0008*/ 	.word	0x0000001e


	//----- nvinfo : EIATTR_FRAME_SIZE
	.align		4
.L_1:
        /*000c*/ 	.byte	0x04, 0x11
        /*000e*/ 	.short	(.L_3 - .L_2)
	.align		4
.L_2:
        /*0010*/ 	.word	index@(_Z12stringRepeatPcS_ii)
        /*0014*/ 	.word	0x00000000


	//----- nvinfo : EIATTR_MIN_STACK_SIZE
	.align		4
.L_3:
        /*0018*/ 	.byte	0x04, 0x12
        /*001a*/ 	.short	(.L_5 - .L_4)
	.align		4
.L_4:
        /*001c*/ 	.word	index@(_Z12stringRepeatPcS_ii)
        /*0020*/ 	.word	0x00000000
.L_5:


//--------------------- .nv.compat                --------------------------
	.section	.nv.compat,"",@"SHT_CUDA_COMPAT_INFO"
	.align	4
        /*0000*/ 	.byte	0x02, 0x09, 0x00, 0x00, 0x02, 0x02, 0x01, 0x00, 0x02, 0x05, 0x05, 0x00, 0x03, 0x07, 0x01, 0x01
        /*0010*/ 	.byte	0x02, 0x03, 0x00, 0x00, 0x02, 0x06, 0x01, 0x00, 0x04, 0x0b, 0x08, 0x00, 0x09, 0x00, 0x00, 0x00
        /*0020*/ 	.byte	0x00, 0x00, 0x00, 0x00


//--------------------- .nv.info._Z12stringRepeatPcS_ii --------------------------
	.section	.nv.info._Z12stringRepeatPcS_ii,"",@"SHT_CUDA_INFO"
	.sectionflags	@""
	.align	4


	//----- nvinfo : EIATTR_CUDA_API_VERSION
	.align		4
        /*0000*/ 	.byte	0x04, 0x37
        /*0002*/ 	.short	(.L_7 - .L_6)
.L_6:
        /*0004*/ 	.word	0x00000082


	//----- nvinfo : EIATTR_KPARAM_INFO
	.align		4
.L_7:
        /*0008*/ 	.byte	0x04, 0x17
        /*000a*/ 	.short	(.L_9 - .L_8)
.L_8:
        /*000c*/ 	.word	0x00000000
        /*0010*/ 	.short	0x0003
        /*0012*/ 	.short	0x0014
        /*0014*/ 	.byte	0x00, 0xf0, 0x11, 0x00


	//----- nvinfo : EIATTR_KPARAM_INFO
	.align		4
.L_9:
        /*0018*/ 	.byte	0x04, 0x17
        /*001a*/ 	.short	(.L_11 - .L_10)
.L_10:
        /*001c*/ 	.word	0x00000000
        /*0020*/ 	.short	0x0002
        /*0022*/ 	.short	0x0010
        /*0024*/ 	.byte	0x00, 0xf0, 0x11, 0x00


	//----- nvinfo : EIATTR_KPARAM_INFO
	.align		4
.L_11:
        /*0028*/ 	.byte	0x04, 0x17
        /*002a*/ 	.short	(.L_13 - .L_12)
.L_12:
        /*002c*/ 	.word	0x00000000
        /*0030*/ 	.short	0x0001
        /*0032*/ 	.short	0x0008
        /*0034*/ 	.byte	0x00, 0xf5, 0x21, 0x00


	//----- nvinfo : EIATTR_KPARAM_INFO
	.align		4
.L_13:
        /*0038*/ 	.byte	0x04, 0x17
        /*003a*/ 	.short	(.L_15 - .L_14)
.L_14:
        /*003c*/ 	.word	0x00000000
        /*0040*/ 	.short	0x0000
        /*0042*/ 	.short	0x0000
        /*0044*/ 	.byte	0x00, 0xf5, 0x21, 0x00


	//----- nvinfo : EIATTR_SPARSE_MMA_MASK
	.align		4
.L_15:
        /*0048*/ 	.byte	0x03, 0x50
        /*004a*/ 	.short	0x0000


	//----- nvinfo : EIATTR_MAXREG_COUNT
	.align		4
        /*004c*/ 	.byte	0x03, 0x1b
        /*004e*/ 	.short	0x00ff


	//----- nvinfo : EIATTR_MERCURY_ISA_VERSION
	.align		4
        /*0050*/ 	.byte	0x03, 0x5f
        /*0052*/ 	.short	0x0101


	//----- nvinfo : EIATTR_VRC_CTA_INIT_COUNT
	.align		4
        /*0054*/ 	.byte	0x02, 0x4a
	.zero		1
	.zero		1


	//----- nvinfo : EIATTR_EXIT_INSTR_OFFSETS
	.align		4
        /*0058*/ 	.byte	0x04, 0x1c
        /*005a*/ 	.short	(.L_17 - .L_16)


	//   ....[0]....
.L_16:
        /*005c*/ 	.word	0x00000030


	//   ....[1]....
        /*0060*/ 	.word	0x00000510


	//   ....[2]....
        /*0064*/ 	.word	0x00000770


	//   ....[3]....
        /*0068*/ 	.word	0x000008f0


	//   ....[4]....
        /*006c*/ 	.word	0x000009c0


	//----- nvinfo : EIATTR_CBANK_PARAM_SIZE
	.align		4
.L_17:
        /*0070*/ 	.byte	0x03, 0x19
        /*0072*/ 	.short	0x0018


	//----- nvinfo : EIATTR_PARAM_CBANK
	.align		4
        /*0074*/ 	.byte	0x04, 0x0a
        /*0076*/ 	.short	(.L_19 - .L_18)
	.align		4
.L_18:
        /*0078*/ 	.word	index@(.nv.constant0._Z12stringRepeatPcS_ii)
        /*007c*/ 	.short	0x0380
        /*007e*/ 	.short	0x0018


	//----- nvinfo : EIATTR_SW_WAR
	.align		4
.L_19:
        /*0080*/ 	.byte	0x04, 0x36
        /*0082*/ 	.short	(.L_21 - .L_20)
.L_20:
        /*0084*/ 	.word	0x00000008
.L_21:


//--------------------- .nv.callgraph             --------------------------
	.section	.nv.callgraph,"",@"SHT_CUDA_CALLGRAPH"
	.align	4
	.sectionentsize	8
	.align		4
        /*0000*/ 	.word	0x00000000
	.align		4
        /*0004*/ 	.word	0xffffffff
	.align		4
        /*0008*/ 	.word	0x00000000
	.align		4
        /*000c*/ 	.word	0xfffffffe
	.align		4
        /*0010*/ 	.word	0x00000000
	.align		4
        /*0014*/ 	.word	0xfffffffd
	.align		4
        /*0018*/ 	.word	0x00000000
	.align		4
        /*001c*/ 	.word	0xfffffffc


//--------------------- .text._Z12stringRepeatPcS_ii --------------------------
	.section	.text._Z12stringRepeatPcS_ii,"ax",@progbits
	.align	128
        .global         _Z12stringRepeatPcS_ii
        .type           _Z12stringRepeatPcS_ii,@function
        .size           _Z12stringRepeatPcS_ii,(.L_x_6 - _Z12stringRepeatPcS_ii)
        .other          _Z12stringRepeatPcS_ii,@"STO_CUDA_ENTRY STV_DEFAULT"
_Z12stringRepeatPcS_ii:
.text._Z12stringRepeatPcS_ii:
[----:B------:R-:W-:Y:S08]  /*0000*/  LDC R1, c[0x0][0x37c] ;  /* 0x0000df00ff017b82 */ /* 0x000ff00000000800 */
[----:B------:R-:W0:Y:S02]  /*0010*/  LDC R0, c[0x0][0x394] ;  /* 0x0000e500ff007b82 */ /* 0x000e240000000800 */
[----:B0-----:R-:W-:-:S13]  /*0020*/  ISETP.GE.AND P0, PT, R0, 0x1, PT ;  /* 0x000000010000780c */ /* 0x001fda0003f06270 */
[----:B------:R-:W-:Y:S05]  /*0030*/  @!P0 EXIT ;  /* 0x000000000000894d */ /* 0x000fea0003800000 */
[----:B------:R-:W0:Y:S01]  /*0040*/  S2R R4, SR_TID.X ;  /* 0x0000000000047919 */ /* 0x000e220000002100 */
[----:B------:R-:W0:Y:S01]  /*0050*/  LDCU.64 UR4, c[0x0][0x380] ;  /* 0x00007000ff0477ac */ /* 0x000e220008000a00 */
[C---:B------:R-:W-:Y:S01]  /*0060*/  ISETP.GE.U32.AND P1, PT, R0.reuse, 0x10, PT ;  /* 0x000000100000780c */ /* 0x040fe20003f26070 */
[----:B------:R-:W-:Y:S01]  /*0070*/  IMAD.MOV.U32 R5, RZ, RZ, RZ ;  /* 0x000000ffff057224 */ /* 0x000fe200078e00ff */
[----:B------:R-:W-:-:S04]  /*0080*/  LOP3.LUT R20, R0, 0xf, RZ, 0xc0, !PT ;  /* 0x0000000f00147812 */ /* 0x000fc800078ec0ff */
[----:B------:R-:W-:Y:S02]  /*0090*/  ISETP.NE.AND P0, PT, R20, RZ, PT ;  /* 0x000000ff1400720c */ /* 0x000fe40003f05270 */
[----:B0-----:R-:W-:-:S05]  /*00a0*/  IADD3 R2, P2, PT, R4, UR4, RZ ;  /* 0x0000000404027c10 */ /* 0x001fca000ff5e0ff */
[----:B------:R-:W-:Y:S01]  /*00b0*/  IMAD.X R3, RZ, RZ, UR5, P2 ;  /* 0x00000005ff037e24 */ /* 0x000fe200090e06ff */
[----:B------:R-:W0:Y:S01]  /*00c0*/  LDCU.64 UR4, c[0x0][0x358] ;  /* 0x00006b00ff0477ac */ /* 0x000e220008000a00 */
[----:B------:R-:W-:Y:S06]  /*00d0*/  @!P1 BRA `(.L_x_0) ;  /* 0x00000004000c9947 */ /* 0x000fec0003800000 */
[----:B0-----:R0:W5:Y:S01]  /*00e0*/  LDG.E.U8 R21, desc[UR4][R2.64] ;  /* 0x0000000402157981 */ /* 0x001162000c1e1100 */
[----:B------:R-:W1:Y:S01]  /*00f0*/  LDC R6, c[0x0][0x390] ;  /* 0x0000e400ff067b82 */ /* 0x000e620000000800 */
[----:B------:R-:W-:Y:S01]  /*0100*/  LOP3.LUT R5, R0, 0x7ffffff0, RZ, 0xc0, !PT ;  /* 0x7ffffff000057812 */ /* 0x000fe200078ec0ff */
[----:B------:R-:W-:Y:S01]  /*0110*/  IMAD.MOV.U32 R9, RZ, RZ, R4 ;  /* 0x000000ffff097224 */ /* 0x000fe200078e0004 */
[----:B------:R-:W2:Y:S03]  /*0120*/  LDCU.64 UR6, c[0x0][0x388] ;  /* 0x00007100ff0677ac */ /* 0x000ea60008000a00 */
[----:B------:R-:W-:Y:S01]  /*0130*/  IMAD.MOV R8, RZ, RZ, -R5 ;  /* 0x000000ffff087224 */ /* 0x000fe200078e0a05 */
[----:B012---:R-:W-:-:S07]  /*0140*/  SHF.R.S32.HI R7, RZ, 0x1f, R6 ;  /* 0x0000001fff077819 */ /* 0x007fce0000011406 */
.L_x_1:
[----:B--2---:R-:W-:-:S04]  /*0150*/  IADD3 R10, P1, PT, R9, UR6, RZ ;  /* 0x00000006090a7c10 */ /* 0x004fc8000ff3e0ff */
[----:B------:R-:W-:-:S05]  /*0160*/  LEA.HI.X.SX32 R11, R9, UR7, 0x1, P1 ;  /* 0x00000007090b7c11 */ /* 0x000fca00088f0eff */
[----:B-----5:R0:W-:Y:S04]  /*0170*/  STG.E.U8 desc[UR4][R10.64], R21 ;  /* 0x000000150a007986 */ /* 0x0201e8000c101104 */
[----:B------:R-:W2:Y:S01]  /*0180*/  LDG.E.U8 R23, desc[UR4][R2.64] ;  /* 0x0000000402177981 */ /* 0x000ea2000c1e1100 */
[----:B------:R-:W-:-:S05]  /*0190*/  IADD3 R12, P1, PT, R10, R6, RZ ;  /* 0x000000060a0c7210 */ /* 0x000fca0007f3e0ff */
[----:B------:R-:W-:Y:S01]  /*01a0*/  IMAD.X R13, R7, 0x1, R11, P1 ;  /* 0x00000001070d7824 */ /* 0x000fe200008e060b */
[----:B------:R-:W-:-:S05]  /*01b0*/  IADD3 R14, P1, PT, R12, R6, RZ ;  /* 0x000000060c0e7210 */ /* 0x000fca0007f3e0ff */
[C---:B------:R-:W-:Y:S01]  /*01c0*/  IMAD.X R15, R7.reuse, 0x1, R13, P1 ;  /* 0x00000001070f7824 */ /* 0x040fe200008e060d */
[-C--:B------:R-:W-:Y:S01]  /*01d0*/  IADD3 R16, P1, PT, R14, R6.reuse, RZ ;  /* 0x000000060e107210 */ /* 0x080fe20007f3e0ff */
[----:B--2---:R1:W-:Y:S04]  /*01e0*/  STG.E.U8 desc[UR4][R12.64], R23 ;  /* 0x000000170c007986 */ /* 0x0043e8000c101104 */
[----:B------:R2:W-:Y:S04]  /*01f0*/  STG.E.U8 desc[UR4][R14.64], R23 ;  /* 0x000000170e007986 */ /* 0x0005e8000c101104 */
[----:B------:R-:W3:Y:S01]  /*0200*/  LDG.E.U8 R25, desc[UR4][R2.64] ;  /* 0x0000000402197981 */ /* 0x000ee2000c1e1100 */
[----:B------:R-:W-:Y:S01]  /*0210*/  IMAD.X R17, R7, 0x1, R15, P1 ;  /* 0x0000000107117824 */ /* 0x000fe200008e060f */
[----:B0-----:R-:W-:-:S05]  /*0220*/  IADD3 R10, P1, PT, R16, R6, RZ ;  /* 0x00000006100a7210 */ /* 0x001fca0007f3e0ff */
[C---:B------:R-:W-:Y:S01]  /*0230*/  IMAD.X R11, R7.reuse, 0x1, R17, P1 ;  /* 0x00000001070b7824 */ /* 0x040fe200008e0611 */
[-C--:B------:R-:W-:Y:S01]  /*0240*/  IADD3 R18, P1, PT, R10, R6.reuse, RZ ;  /* 0x000000060a127210 */ /* 0x080fe20007f3e0ff */
[----:B---3--:R-:W-:Y:S04]  /*0250*/  STG.E.U8 desc[UR4][R16.64], R25 ;  /* 0x0000001910007986 */ /* 0x008fe8000c101104 */
[----:B------:R0:W-:Y:S04]  /*0260*/  STG.E.U8 desc[UR4][R10.64], R25 ;  /* 0x000000190a007986 */ /* 0x0001e8000c101104 */
[----:B------:R-:W3:Y:S01]  /*0270*/  LDG.E.U8 R21, desc[UR4][R2.64] ;  /* 0x0000000402157981 */ /* 0x000ee2000c1e1100 */
[----:B------:R-:W-:Y:S01]  /*0280*/  IMAD.X R19, R7, 0x1, R11, P1 ;  /* 0x0000000107137824 */ /* 0x000fe200008e060b */
[----:B-1----:R-:W-:-:S05]  /*0290*/  IADD3 R12, P1, PT, R18, R6, RZ ;  /* 0x00000006120c7210 */ /* 0x002fca0007f3e0ff */
[C---:B------:R-:W-:Y:S01]  /*02a0*/  IMAD.X R13, R7.reuse, 0x1, R19, P1 ;  /* 0x00000001070d7824 */ /* 0x040fe200008e0613 */
[-C--:B--2---:R-:W-:Y:S01]  /*02b0*/  IADD3 R14, P1, PT, R12, R6.reuse, RZ ;  /* 0x000000060c0e7210 */ /* 0x084fe20007f3e0ff */
[----:B---3--:R-:W-:Y:S04]  /*02c0*/  STG.E.U8 desc[UR4][R18.64], R21 ;  /* 0x0000001512007986 */ /* 0x008fe8000c101104 */
[----:B------:R1:W-:Y:S04]  /*02d0*/  STG.E.U8 desc[UR4][R12.64], R21 ;  /* 0x000000150c007986 */ /* 0x0003e8000c101104 */
[----:B------:R-:W2:Y:S01]  /*02e0*/  LDG.E.U8 R23, desc[UR4][R2.64] ;  /* 0x0000000402177981 */ /* 0x000ea2000c1e1100 */
[----:B------:R-:W-:Y:S01]  /*02f0*/  IMAD.X R15, R7, 0x1, R13, P1 ;  /* 0x00000001070f7824 */ /* 0x000fe200008e060d */
[----:B0-----:R-:W-:-:S05]  /*0300*/  IADD3 R10, P1, PT, R14, R6, RZ ;  /* 0x000000060e0a7210 */ /* 0x001fca0007f3e0ff */
[C---:B------:R-:W-:Y:S01]  /*0310*/  IMAD.X R11, R7.reuse, 0x1, R15, P1 ;  /* 0x00000001070b7824 */ /* 0x040fe200008e060f */
[-C--:B------:R-:W-:Y:S01]  /*0320*/  IADD3 R16, P1, PT, R10, R6.reuse, RZ ;  /* 0x000000060a107210 */ /* 0x080fe20007f3e0ff */
[----:B--2---:R-:W-:Y:S04]  /*0330*/  STG.E.U8 desc[UR4][R14.64], R23 ;  /* 0x000000170e007986 */ /* 0x004fe8000c101104 */
[----:B------:R0:W-:Y:S04]  /*0340*/  STG.E.U8 desc[UR4][R10.64], R23 ;  /* 0x000000170a007986 */ /* 0x0001e8000c101104 */
[----:B------:R-:W2:Y:S01]  /*0350*/  LDG.E.U8 R25, desc[UR4][R2.64] ;  /* 0x0000000402197981 */ /* 0x000ea2000c1e1100 */
[----:B------:R-:W-:Y:S01]  /*0360*/  IMAD.X R17, R7, 0x1, R11, P1 ;  /* 0x0000000107117824 */ /* 0x000fe200008e060b */
[----:B-1----:R-:W-:-:S05]  /*0370*/  IADD3 R12, P1, PT, R16, R6, RZ ;  /* 0x00000006100c7210 */ /* 0x002fca0007f3e0ff */
[C---:B------:R-:W-:Y:S01]  /*0380*/  IMAD.X R13, R7.reuse, 0x1, R17, P1 ;  /* 0x00000001070d7824 */ /* 0x040fe200008e0611 */
[-C--:B------:R-:W-:Y:S01]  /*0390*/  IADD3 R18, P1, PT, R12, R6.reuse, RZ ;  /* 0x000000060c127210 */ /* 0x080fe20007f3e0ff */
[----:B--2---:R-:W-:Y:S04]  /*03a0*/  STG.E.U8 desc[UR4][R16.64], R25 ;  /* 0x0000001910007986 */ /* 0x004fe8000c101104 */
[----:B------:R1:W-:Y:S04]  /*03b0*/  STG.E.U8 desc[UR4][R12.64], R25 ;  /* 0x000000190c007986 */ /* 0x0003e8000c101104 */
[----:B------:R-:W2:Y:S01]  /*03c0*/  LDG.E.U8 R27, desc[UR4][R2.64] ;  /* 0x00000004021b7981 */ /* 0x000ea2000c1e1100 */
[----:B------:R-:W-:Y:S01]  /*03d0*/  IMAD.X R19, R7, 0x1, R13, P1 ;  /* 0x0000000107137824 */ /* 0x000fe200008e060d */
[----:B0-----:R-:W-:-:S05]  /*03e0*/  IADD3 R10, P1, PT, R18, R6, RZ ;  /* 0x00000006120a7210 */ /* 0x001fca0007f3e0ff */
[C---:B------:R-:W-:Y:S01]  /*03f0*/  IMAD.X R11, R7.reuse, 0x1, R19, P1 ;  /* 0x00000001070b7824 */ /* 0x040fe200008e0613 */
[-C--:B------:R-:W-:Y:S01]  /*0400*/  IADD3 R14, P1, PT, R10, R6.reuse, RZ ;  /* 0x000000060a0e7210 */ /* 0x080fe20007f3e0ff */
[----:B--2---:R2:W-:Y:S04]  /*0410*/  STG.E.U8 desc[UR4][R18.64], R27 ;  /* 0x0000001b12007986 */ /* 0x0045e8000c101104 */
[----:B------:R2:W-:Y:S04]  /*0420*/  STG.E.U8 desc[UR4][R10.64], R27 ;  /* 0x0000001b0a007986 */ /* 0x0005e8000c101104 */
[----:B------:R-:W3:Y:S01]  /*0430*/  LDG.E.U8 R23, desc[UR4][R2.64] ;  /* 0x0000000402177981 */ /* 0x000ee2000c1e1100 */
[----:B------:R-:W-:Y:S01]  /*0440*/  IMAD.X R15, R7, 0x1, R11, P1 ;  /* 0x00000001070f7824 */ /* 0x000fe200008e060b */
[----:B-1----:R-:W-:-:S05]  /*0450*/  IADD3 R12, P1, PT, R14, R6, RZ ;  /* 0x000000060e0c7210 */ /* 0x002fca0007f3e0ff */
[C---:B------:R-:W-:Y:S01]  /*0460*/  IMAD.X R13, R7.reuse, 0x1, R15, P1 ;  /* 0x00000001070d7824 */ /* 0x040fe200008e060f */
[----:B------:R-:W-:Y:S01]  /*0470*/  IADD3 R16, P1, PT, R12, R6, RZ ;  /* 0x000000060c107210 */ /* 0x000fe20007f3e0ff */
[----:B------:R-:W-:Y:S01]  /*0480*/  VIADD R8, R8, 0x10 ;  /* 0x0000001008087836 */ /* 0x000fe20000000000 */
[----:B---3--:R2:W-:Y:S04]  /*0490*/  STG.E.U8 desc[UR4][R14.64], R23 ;  /* 0x000000170e007986 */ /* 0x0085e8000c101104 */
[----:B------:R2:W-:Y:S04]  /*04a0*/  STG.E.U8 desc[UR4][R12.64], R23 ;  /* 0x000000170c007986 */ /* 0x0005e8000c101104 */
[----:B------:R-:W3:Y:S01]  /*04b0*/  LDG.E.U8 R21, desc[UR4][R2.64] ;  /* 0x0000000402157981 */ /* 0x000ee2000c1e1100 */
[----:B------:R-:W-:Y:S01]  /*04c0*/  IMAD.X R17, R7, 0x1, R13, P1 ;  /* 0x0000000107117824 */ /* 0x000fe200008e060d */
[----:B------:R-:W-:Y:S01]  /*04d0*/  ISETP.NE.AND P1, PT, R8, RZ, PT ;  /* 0x000000ff0800720c */ /* 0x000fe20003f25270 */
[----:B------:R-:W-:-:S03]  /*04e0*/  IMAD R9, R6, 0x10, R9 ;  /* 0x0000001006097824 */ /* 0x000fc600078e0209 */
[----:B---3--:R2:W-:Y:S09]  /*04f0*/  STG.E.U8 desc[UR4][R16.64], R21 ;  /* 0x0000001510007986 */ /* 0x0085f2000c101104 */
[----:B------:R-:W-:Y:S05]  /*0500*/  @P1 BRA `(.L_x_1) ;  /* 0xfffffffc00101947 */ /* 0x000fea000383ffff */
.L_x_0:
[----:B0-----:R-:W-:Y:S05]  /*0510*/  @!P0 EXIT ;  /* 0x000000000000894d */ /* 0x001fea0003800000 */
[----:B------:R-:W-:Y:S02]  /*0520*/  ISETP.GE.U32.AND P1, PT, R20, 0x8, PT ;  /* 0x000000081400780c */ /* 0x000fe40003f26070 */
[----:B--2---:R-:W-:-:S04]  /*0530*/  LOP3.LUT R16, R0, 0x7, RZ, 0xc0, !PT ;  /* 0x0000000700107812 */ /* 0x004fc800078ec0ff */
[----:B------:R-:W-:-:S07]  /*0540*/  ISETP.NE.AND P0, PT, R16, RZ, PT ;  /* 0x000000ff1000720c */ /* 0x000fce0003f05270 */
[----:B------:R-:W-:Y:S06]  /*0550*/  @!P1 BRA `(.L_x_2) ;  /* 0x0000000000849947 */ /* 0x000fec0003800000 */
[----:B------:R-:W2:Y:S01]  /*0560*/  LDG.E.U8 R17, desc[UR4][R2.64] ;  /* 0x0000000402117981 */ /* 0x000ea2000c1e1100 */
[----:B------:R-:W0:Y:S01]  /*0570*/  LDCU UR6, c[0x0][0x390] ;  /* 0x00007200ff0677ac */ /* 0x000e220008000800 */
[----:B------:R-:W1:Y:S01]  /*0580*/  LDCU.64 UR8, c[0x0][0x388] ;  /* 0x00007100ff0877ac */ /* 0x000e620008000a00 */
[----:B0-----:R-:W-:Y:S01]  /*0590*/  IMAD R7, R5, UR6, R4 ;  /* 0x0000000605077c24 */ /* 0x001fe2000f8e0204 */
[----:B------:R-:W-:-:S04]  /*05a0*/  USHF.R.S32.HI UR7, URZ, 0x1f, UR6 ;  /* 0x0000001fff077899 */ /* 0x000fc80008011406 */
[----:B-1----:R-:W-:-:S04]  /*05b0*/  IADD3 R6, P1, PT, R7, UR8, RZ ;  /* 0x0000000807067c10 */ /* 0x002fc8000ff3e0ff */
[----:B------:R-:W-:Y:S02]  /*05c0*/  LEA.HI.X.SX32 R7, R7, UR9, 0x1, P1 ;  /* 0x0000000907077c11 */ /* 0x000fe400088f0eff */
[----:B------:R-:W-:-:S04]  /*05d0*/  IADD3 R8, P1, PT, R6, UR6, RZ ;  /* 0x0000000606087c10 */ /* 0x000fc8000ff3e0ff */
[----:B------:R-:W-:Y:S01]  /*05e0*/  IADD3.X R9, PT, PT, R7, UR7, RZ, P1, !PT ;  /* 0x0000000707097c10 */ /* 0x000fe20008ffe4ff */
[----:B--2---:R0:W-:Y:S04]  /*05f0*/  STG.E.U8 desc[UR4][R6.64], R17 ;  /* 0x0000001106007986 */ /* 0x0041e8000c101104 */
[----:B------:R1:W-:Y:S04]  /*0600*/  STG.E.U8 desc[UR4][R8.64], R17 ;  /* 0x0000001108007986 */ /* 0x0003e8000c101104 */
[----:B------:R-:W2:Y:S01]  /*0610*/  LDG.E.U8 R19, desc[UR4][R2.64] ;  /* 0x0000000402137981 */ /* 0x000ea2000c1e1100 */
[----:B------:R-:W-:-:S04]  /*0620*/  IADD3 R10, P1, PT, R8, UR6, RZ ;  /* 0x00000006080a7c10 */ /* 0x000fc8000ff3e0ff */
[----:B------:R-:W-:Y:S02]  /*0630*/  IADD3.X R11, PT, PT, R9, UR7, RZ, P1, !PT ;  /* 0x00000007090b7c10 */ /* 0x000fe40008ffe4ff */
[----:B------:R-:W-:-:S04]  /*0640*/  IADD3 R12, P1, PT, R10, UR6, RZ ;  /* 0x000000060a0c7c10 */ /* 0x000fc8000ff3e0ff */
[----:B------:R-:W-:Y:S01]  /*0650*/  IADD3.X R13, PT, PT, R11, UR7, RZ, P1, !PT ;  /* 0x000000070b0d7c10 */ /* 0x000fe20008ffe4ff */
[----:B--2---:R2:W-:Y:S04]  /*0660*/  STG.E.U8 desc[UR4][R10.64], R19 ;  /* 0x000000130a007986 */ /* 0x0045e8000c101104 */
[----:B------:R3:W-:Y:S04]  /*0670*/  STG.E.U8 desc[UR4][R12.64], R19 ;  /* 0x000000130c007986 */ /* 0x0007e8000c101104 */
[----:B------:R-:W4:Y:S01]  /*0680*/  LDG.E.U8 R21, desc[UR4][R2.64] ;  /* 0x0000000402157981 */ /* 0x000f22000c1e1100 */
[----:B------:R-:W-:-:S04]  /*0690*/  IADD3 R14, P1, PT, R12, UR6, RZ ;  /* 0x000000060c0e7c10 */ /* 0x000fc8000ff3e0ff */
[----:B------:R-:W-:Y:S02]  /*06a0*/  IADD3.X R15, PT, PT, R13, UR7, RZ, P1, !PT ;  /* 0x000000070d0f7c10 */ /* 0x000fe40008ffe4ff */
[----:B0-----:R-:W-:-:S04]  /*06b0*/  IADD3 R6, P1, PT, R14, UR6, RZ ;  /* 0x000000060e067c10 */ /* 0x001fc8000ff3e0ff */
[----:B------:R-:W-:Y:S01]  /*06c0*/  IADD3.X R7, PT, PT, R15, UR7, RZ, P1, !PT ;  /* 0x000000070f077c10 */ /* 0x000fe20008ffe4ff */
[----:B----4-:R3:W-:Y:S04]  /*06d0*/  STG.E.U8 desc[UR4][R14.64], R21 ;  /* 0x000000150e007986 */ /* 0x0107e8000c101104 */
[----:B------:R3:W-:Y:S04]  /*06e0*/  STG.E.U8 desc[UR4][R6.64], R21 ;  /* 0x0000001506007986 */ /* 0x0007e8000c101104 */
[----:B-1----:R-:W4:Y:S01]  /*06f0*/  LDG.E.U8 R17, desc[UR4][R2.64] ;  /* 0x0000000402117981 */ /* 0x002f22000c1e1100 */
[----:B------:R-:W-:Y:S01]  /*0700*/  IADD3 R8, P1, PT, R6, UR6, RZ ;  /* 0x0000000606087c10 */ /* 0x000fe2000ff3e0ff */
[----:B------:R-:W-:-:S03]  /*0710*/  VIADD R5, R5, 0x8 ;  /* 0x0000000805057836 */ /* 0x000fc60000000000 */
[----:B------:R-:W-:Y:S02]  /*0720*/  IADD3.X R9, PT, PT, R7, UR7, RZ, P1, !PT ;  /* 0x0000000707097c10 */ /* 0x000fe40008ffe4ff */
[----:B--2---:R-:W-:-:S04]  /*0730*/  IADD3 R10, P1, PT, R8, UR6, RZ ;  /* 0x00000006080a7c10 */ /* 0x004fc8000ff3e0ff */
[----:B------:R-:W-:Y:S01]  /*0740*/  IADD3.X R11, PT, PT, R9, UR7, RZ, P1, !PT ;  /* 0x00000007090b7c10 */ /* 0x000fe20008ffe4ff */
[----:B----4-:R3:W-:Y:S04]  /*0750*/  STG.E.U8 desc[UR4][R8.64], R17 ;  /* 0x0000001108007986 */ /* 0x0107e8000c101104 */
[----:B------:R3:W-:Y:S04]  /*0760*/  STG.E.U8 desc[UR4][R10.64], R17 ;  /* 0x000000110a007986 */ /* 0x0007e8000c101104 */
.L_x_2:
[----:B------:R-:W-:Y:S05]  /*0770*/  @!P0 EXIT ;  /* 0x000000000000894d */ /* 0x000fea0003800000 */
[----:B------:R-:W-:Y:S02]  /*0780*/  ISETP.GE.U32.AND P1, PT, R16, 0x4, PT ;  /* 0x000000041000780c */ /* 0x000fe40003f26070 */
[----:B------:R-:W-:-:S04]  /*0790*/  LOP3.LUT R0, R0, 0x3, RZ, 0xc0, !PT ;  /* 0x0000000300007812 */ /* 0x000fc800078ec0ff */
[----:B------:R-:W-:-:S07]  /*07a0*/  ISETP.NE.AND P0, PT, R0, RZ, PT ;  /* 0x000000ff0000720c */ /* 0x000fce0003f05270 */
[----:B------:R-:W-:Y:S06]  /*07b0*/  @!P1 BRA `(.L_x_3) ;  /* 0x00000000004c9947 */ /* 0x000fec0003800000 */
[----:B---3--:R-:W2:Y:S01]  /*07c0*/  LDG.E.U8 R15, desc[UR4][R2.64] ;  /* 0x00000004020f7981 */ /* 0x008ea2000c1e1100 */
        /* <DEDUP_REMOVED lines=11> */
[----:B------:R-:W-:Y:S01]  /*0880*/  IADD3 R10, P1, PT, R8, UR6, RZ ;  /* 0x00000006080a7c10 */ /* 0x000fe2000ff3e0ff */
[----:B------:R-:W-:-:S03]  /*0890*/  VIADD R5, R5, 0x4 ;  /* 0x0000000405057836 */ /* 0x000fc60000000000 */
[----:B------:R-:W-:Y:S02]  /*08a0*/  IADD3.X R11, PT, PT, R9, UR7, RZ, P1, !PT ;  /* 0x00000007090b7c10 */ /* 0x000fe40008ffe4ff */
[----:B------:R-:W-:-:S04]  /*08b0*/  IADD3 R12, P1, PT, R10, UR6, RZ ;  /* 0x000000060a0c7c10 */ /* 0x000fc8000ff3e0ff */
[----:B------:R-:W-:Y:S01]  /*08c0*/  IADD3.X R13, PT, PT, R11, UR7, RZ, P1, !PT ;  /* 0x000000070b0d7c10 */ /* 0x000fe20008ffe4ff */
[----:B--2---:R0:W-:Y:S04]  /*08d0*/  STG.E.U8 desc[UR4][R10.64], R17 ;  /* 0x000000110a007986 */ /* 0x0041e8000c101104 */
[----:B------:R0:W-:Y:S04]  /*08e0*/  STG.E.U8 desc[UR4][R12.64], R17 ;  /* 0x000000110c007986 */ /* 0x0001e8000c101104 */
.L_x_3:
[----:B------:R-:W-:Y:S05]  /*08f0*/  @!P0 EXIT ;  /* 0x000000000000894d */ /* 0x000fea0003800000 */
[----:B0--3--:R0:W5:Y:S01]  /*0900*/  LDG.E.U8 R7, desc[UR4][R2.64] ;  /* 0x0000000402077981 */ /* 0x009162000c1e1100 */
[----:B------:R-:W1:Y:S01]  /*0910*/  LDCU UR6, c[0x0][0x390] ;  /* 0x00007200ff0677ac */ /* 0x000e620008000800 */
[----:B------:R-:W-:Y:S01]  /*0920*/  IMAD.MOV R0, RZ, RZ, -R0 ;  /* 0x000000ffff007224 */ /* 0x000fe200078e0a00 */
[----:B------:R-:W2:Y:S01]  /*0930*/  LDCU.64 UR8, c[0x0][0x388] ;  /* 0x00007100ff0877ac */ /* 0x000ea20008000a00 */
[----:B01----:R-:W-:-:S07]  /*0940*/  IMAD R4, R5, UR6, R4 ;  /* 0x0000000605047c24 */ /* 0x003fce000f8e0204 */
.L_x_4:
[----:B0-2---:R-:W-:Y:S01]  /*0950*/  IADD3 R2, P0, PT, R4, UR8, RZ ;  /* 0x0000000804027c10 */ /* 0x005fe2000ff1e0ff */
[----:B------:R-:W-:-:S03]  /*0960*/  VIADD R0, R0, 0x1 ;  /* 0x0000000100007836 */ /* 0x000fc60000000000 */
[C---:B------:R-:W-:Y:S01]  /*0970*/  LEA.HI.X.SX32 R3, R4.reuse, UR9, 0x1, P0 ;  /* 0x0000000904037c11 */ /* 0x040fe200080f0eff */
[----:B------:R-:W-:Y:S01]  /*0980*/  VIADD R4, R4, UR6 ;  /* 0x0000000604047c36 */ /* 0x000fe20008000000 */
[----:B------:R-:W-:-:S03]  /*0990*/  ISETP.NE.AND P0, PT, R0, RZ, PT ;  /* 0x000000ff0000720c */ /* 0x000fc60003f05270 */
[----:B-----5:R0:W-:Y:S10]  /*09a0*/  STG.E.U8 desc[UR4][R2.64], R7 ;  /* 0x0000000702007986 */ /* 0x0201f4000c101104 */
[----:B------:R-:W-:Y:S05]  /*09b0*/  @P0 BRA `(.L_x_4) ;  /* 0xfffffffc00e40947 */ /* 0x000fea000383ffff */
[----:B------:R-:W-:Y:S05]  /*09c0*/  EXIT ;  /* 0x000000000000794d */ /* 0x000fea0003800000 */
.L_x_5:
[----:B------:R-:W-:-:S00]  /*09d0*/  BRA `(.L_x_5) ;  /* 0xfffffffc00fc7947 */ /* 0x000fc0000383ffff */
[----:B------:R-:W-:-:S00]  /*09e0*/  NOP ;  /* 0x0000000000007918 */ /* 0x000fc00000000000 */
        /* <DEDUP_REMOVED lines=9> */
.L_x_6:


//--------------------- .nv.shared.reserved.0     --------------------------
	.section	.nv.shared.reserved.0,"aw",@nobits
	.weak		__nv_reservedSMEM_offset_0_alias
	.size		__nv_reservedSMEM_offset_0_alias, 0, 64
	.other		__nv_reservedSMEM_offset_0_alias,@"STO_CUDA_RESERVED_SHARED STV_DEFAULT"
__nv_reservedSMEM_offset_0_alias:
	.zero		0
	.zero		64


//--------------------- .nv.constant0._Z12stringRepeatPcS_ii --------------------------
	.section	.nv.constant0._Z12stringRepeatPcS_ii,"a",@progbits
	.sectionflags	@""
	.align	4
.nv.constant0._Z12stringRepeatPcS_ii:
	.zero		920


//--------------------- SYMBOLS --------------------------

	.type		.nv.reservedSmem.offset0,@object
	.size		.nv.reservedSmem.offset0,0x4
